	.headerflags	@"EF_CUDA_TEXMODE_UNIFIED EF_CUDA_64BIT_ADDRESS EF_CUDA_ACCELERATORS EF_CUDA_SM90 EF_CUDA_VIRTUAL_SM(EF_CUDA_SM90)"
	.elftype	@"ET_EXEC"


//--------------------- .nv.info                  --------------------------
	.section	.nv.info,"",@"SHT_CUDA_INFO"
	.align	4


	//----- nvinfo : EIATTR_REGCOUNT
	.align		4
        /*0000*/ 	.byte	0x04, 0x2f
        /*0002*/ 	.short	(.L_3 - .L_2)
	.align		4
.L_2:
        /*0004*/ 	.word	index@(triton_poi_fused_add_mul_pow_reciprocal_sin_0)
        /*0008*/ 	.word	0x00000012


	//----- nvinfo : EIATTR_MIN_STACK_SIZE
	.align		4
.L_3:
        /*000c*/ 	.byte	0x04, 0x12
        /*000e*/ 	.short	(.L_5 - .L_4)
	.align		4
.L_4:
        /*0010*/ 	.word	index@(triton_poi_fused_add_mul_pow_reciprocal_sin_0)
        /*0014*/ 	.word	0x00000020


	//----- nvinfo : EIATTR_FRAME_SIZE
	.align		4
.L_5:
        /*0018*/ 	.byte	0x04, 0x11
        /*001a*/ 	.short	(.L_7 - .L_6)
	.align		4
.L_6:
        /*001c*/ 	.word	index@(triton_poi_fused_add_mul_pow_reciprocal_sin_0)
        /*0020*/ 	.word	0x00000020


	//----- nvinfo : EIATTR_MIN_STACK_SIZE
	.align		4
.L_7:
        /*0024*/ 	.byte	0x04, 0x12
        /*0026*/ 	.short	(.L_9 - .L_8)
	.align		4
.L_8:
        /*0028*/ 	.word	index@(triton_poi_fused_add_mul_pow_reciprocal_sin_0)
        /*002c*/ 	.word	0x00000020
.L_9:


//--------------------- .nv.info.triton_poi_fused_add_mul_pow_reciprocal_sin_0 --------------------------
	.section	.nv.info.triton_poi_fused_add_mul_pow_reciprocal_sin_0,"",@"SHT_CUDA_INFO"
	.sectionflags	@""
	.align	4


	//----- nvinfo : EIATTR_CUDA_API_VERSION
	.align		4
        /*0000*/ 	.byte	0x04, 0x37
        /*0002*/ 	.short	(.L_11 - .L_10)
.L_10:
        /*0004*/ 	.word	0x0000007c


	//----- nvinfo : EIATTR_KPARAM_INFO
	.align		4
.L_11:
        /*0008*/ 	.byte	0x04, 0x17
        /*000a*/ 	.short	(.L_13 - .L_12)
.L_12:
        /*000c*/ 	.word	0x00000000
        /*0010*/ 	.short	0x0003
        /*0012*/ 	.short	0x0018
        /*0014*/ 	.byte	0x00, 0xf0, 0x11, 0x00


	//----- nvinfo : EIATTR_KPARAM_INFO
	.align		4
.L_13:
        /*0018*/ 	.byte	0x04, 0x17
        /*001a*/ 	.short	(.L_15 - .L_14)
.L_14:
        /*001c*/ 	.word	0x00000000
        /*0020*/ 	.short	0x0002
        /*0022*/ 	.short	0x0010
        /*0024*/ 	.byte	0x00, 0xf4, 0x21, 0x00


	//----- nvinfo : EIATTR_KPARAM_INFO
	.align		4
.L_15:
        /*0028*/ 	.byte	0x04, 0x17
        /*002a*/ 	.short	(.L_17 - .L_16)
.L_16:
        /*002c*/ 	.word	0x00000000
        /*0030*/ 	.short	0x0001
        /*0032*/ 	.short	0x0008
        /*0034*/ 	.byte	0x00, 0xf4, 0x21, 0x00


	//----- nvinfo : EIATTR_KPARAM_INFO
	.align		4
.L_17:
        /*0038*/ 	.byte	0x04, 0x17
        /*003a*/ 	.short	(.L_19 - .L_18)
.L_18:
        /*003c*/ 	.word	0x00000000
        /*0040*/ 	.short	0x0000
        /*0042*/ 	.short	0x0000
        /*0044*/ 	.byte	0x00, 0xf4, 0x21, 0x00


	//----- nvinfo : EIATTR_SPARSE_MMA_MASK
	.align		4
.L_19:
        /*0048*/ 	.byte	0x03, 0x50
        /*004a*/ 	.short	0x0000


	//----- nvinfo : EIATTR_MAXREG_COUNT
	.align		4
        /*004c*/ 	.byte	0x03, 0x1b
        /*004e*/ 	.short	0x00ff


	//----- nvinfo : EIATTR_EXIT_INSTR_OFFSETS
	.align		4
        /*0050*/ 	.byte	0x04, 0x1c
        /*0052*/ 	.short	(.L_21 - .L_20)


	//   ....[0]....
.L_20:
        /*0054*/ 	.word	0x00000800


	//   ....[1]....
        /*0058*/ 	.word	0x00000820


	//----- nvinfo : EIATTR_REQNTID
	.align		4
.L_21:
        /*005c*/ 	.byte	0x04, 0x10
        /*005e*/ 	.short	(.L_23 - .L_22)
.L_22:
        /*0060*/ 	.word	0x00000080
        /*0064*/ 	.word	0x00000001
        /*0068*/ 	.word	0x00000001


	//----- nvinfo : EIATTR_CRS_STACK_SIZE
	.align		4
.L_23:
        /*006c*/ 	.byte	0x04, 0x1e
        /*006e*/ 	.short	(.L_25 - .L_24)
.L_24:
        /*0070*/ 	.word	0x00000000


	//----- nvinfo : EIATTR_CBANK_PARAM_SIZE
	.align		4
.L_25:
        /*0074*/ 	.byte	0x03, 0x19
        /*0076*/ 	.short	0x001c


	//----- nvinfo : EIATTR_PARAM_CBANK
	.align		4
        /*0078*/ 	.byte	0x04, 0x0a
        /*007a*/ 	.short	(.L_27 - .L_26)
	.align		4
.L_26:
        /*007c*/ 	.word	index@(.nv.constant0.triton_poi_fused_add_mul_pow_reciprocal_sin_0)
        /*0080*/ 	.short	0x0210
        /*0082*/ 	.short	0x001c


	//----- nvinfo : EIATTR_SW_WAR
	.align		4
.L_27:
        /*0084*/ 	.byte	0x04, 0x36
        /*0086*/ 	.short	(.L_29 - .L_28)
.L_28:
        /*0088*/ 	.word	0x00000008
.L_29:


//--------------------- .nv.callgraph             --------------------------
	.section	.nv.callgraph,"",@"SHT_CUDA_CALLGRAPH"
	.align	4
	.sectionentsize	8
	.align		4
        /*0000*/ 	.word	0x00000000
	.align		4
        /*0004*/ 	.word	0xffffffff
	.align		4
        /*0008*/ 	.word	0x00000000
	.align		4
        /*000c*/ 	.word	0xfffffffe
	.align		4
        /*0010*/ 	.word	0x00000000
	.align		4
        /*0014*/ 	.word	0xfffffffd
	.align		4
        /*0018*/ 	.word	0x00000000
	.align		4
        /*001c*/ 	.word	0xfffffffc


//--------------------- .nv.constant4             --------------------------
	.section	.nv.constant4,"a",@progbits
	.align	8
	.align		8
.nv.constant4:
        /*0000*/ 	.dword	_$_str
	.align		8
        /*0008*/ 	.dword	__cudart_i2opi_f


//--------------------- .text.triton_poi_fused_add_mul_pow_reciprocal_sin_0 --------------------------
	.section	.text.triton_poi_fused_add_mul_pow_reciprocal_sin_0,"ax",@progbits
	.align	128
        .global         triton_poi_fused_add_mul_pow_reciprocal_sin_0
        .type           triton_poi_fused_add_mul_pow_reciprocal_sin_0,@function
        .size           triton_poi_fused_add_mul_pow_reciprocal_sin_0,(.L_x_4 - triton_poi_fused_add_mul_pow_reciprocal_sin_0)
        .other          triton_poi_fused_add_mul_pow_reciprocal_sin_0,@"STO_CUDA_ENTRY STV_DEFAULT"
triton_poi_fused_add_mul_pow_reciprocal_sin_0:
.text.triton_poi_fused_add_mul_pow_reciprocal_sin_0:
[----:B------:R-:W0:Y:S01]  /*0000*/  LDC R1, c[0x0][0x28] ;  /* 0x00000a00ff017b82 */ /* 0x000e220000000800 */
[----:B------:R-:W1:Y:S07]  /*0010*/  S2R R8, SR_TID.X ;  /* 0x0000000000087919 */ /* 0x000e6e0000002100 */
[----:B------:R-:W2:Y:S01]  /*0020*/  LDC.64 R4, c[0x0][0x218] ;  /* 0x00008600ff047b82 */ /* 0x000ea20000000a00 */
[----:B------:R-:W-:Y:S01]  /*0030*/  IMAD.MOV.U32 R9, RZ, RZ, RZ ;  /* 0x000000ffff097224 */ /* 0x000fe200078e00ff */
[----:B------:R-:W-:Y:S01]  /*0040*/  ULDC.64 UR4, c[0x0][0x208] ;  /* 0x0000820000047ab9 */ /* 0x000fe20000000a00 */
[----:B------:R-:W3:Y:S01]  /*0050*/  S2R R3, SR_CTAID.X ;  /* 0x0000000000037919 */ /* 0x000ee20000002500 */
[----:B0-----:R-:W-:Y:S01]  /*0060*/  VIADD R1, R1, 0xffffffe0 ;  /* 0xffffffe001017836 */ /* 0x001fe20000000000 */
[----:B-1----:R-:W-:-:S02]  /*0070*/  LOP3.LUT R8, R8, 0x7f, RZ, 0xc0, !PT ;  /* 0x0000007f08087812 */ /* 0x002fc400078ec0ff */
[----:B---3--:R-:W-:-:S03]  /*0080*/  SHF.R.S32.HI R7, RZ, 0x18, R3 ;  /* 0x00000018ff077819 */ /* 0x008fc60000011403 */
[----:B------:R-:W-:Y:S02]  /*0090*/  IMAD R8, R3, 0x80, R8 ;  /* 0x0000008003087824 */ /* 0x000fe400078e0208 */
[----:B------:R-:W0:Y:S01]  /*00a0*/  LDC.64 R2, c[0x0][0x210] ;  /* 0x00008400ff027b82 */ /* 0x000e220000000a00 */
[----:B------:R-:W-:Y:S02]  /*00b0*/  SGXT R7, R7, 0x1 ;  /* 0x000000010707781a */ /* 0x000fe40000000200 */
[----:B------:R-:W-:Y:S02]  /*00c0*/  ISETP.GE.AND P1, PT, R8, 0x100, PT ;  /* 0x000001000800780c */ /* 0x000fe40003f26270 */
[----:B------:R-:W-:-:S04]  /*00d0*/  LEA.HI R7, R7, R8, RZ, 0x2 ;  /* 0x0000000807077211 */ /* 0x000fc800078f10ff */
[----:B------:R-:W-:-:S04]  /*00e0*/  SHF.R.S32.HI R7, RZ, 0x2, R7 ;  /* 0x00000002ff077819 */ /* 0x000fc80000011407 */
[----:B------:R-:W-:-:S04]  /*00f0*/  LEA.HI R0, R7, R7, RZ, 0x2 ;  /* 0x0000000707007211 */ /* 0x000fc800078f10ff */
[----:B------:R-:W-:-:S05]  /*0100*/  LOP3.LUT R0, R0, 0xfffffffc, RZ, 0xc0, !PT ;  /* 0xfffffffc00007812 */ /* 0x000fca00078ec0ff */
[----:B------:R-:W-:Y:S02]  /*0110*/  IMAD.IADD R7, R7, 0x1, -R0 ;  /* 0x0000000107077824 */ /* 0x000fe400078e0a00 */
[----:B------:R-:W-:Y:S02]  /*0120*/  IMAD.MOV.U32 R0, RZ, RZ, RZ ;  /* 0x000000ffff007224 */ /* 0x000fe400078e00ff */
[----:B--2---:R-:W-:-:S04]  /*0130*/  IMAD.WIDE R4, R7, 0x4, R4 ;  /* 0x0000000407047825 */ /* 0x004fc800078e0204 */
[----:B0-----:R-:W-:Y:S01]  /*0140*/  IMAD.WIDE R2, R8, 0x4, R2 ;  /* 0x0000000408027825 */ /* 0x001fe200078e0202 */
[----:B------:R-:W2:Y:S04]  /*0150*/  @!P1 LDG.E.EL R0, desc[UR4][R4.64] ;  /* 0x0000000404009981 */ /* 0x000ea8000c2e1900 */
[----:B------:R-:W2:Y:S01]  /*0160*/  @!P1 LDG.E R9, desc[UR4][R2.64] ;  /* 0x0000000402099981 */ /* 0x000ea2000c1e1900 */
[----:B------:R-:W-:Y:S01]  /*0170*/  BSSY B0, `(.L_x_0) ;  /* 0x0000048000007945 */ /* 0x000fe20003800000 */
[----:B--2---:R-:W-:-:S04]  /*0180*/  FMUL R10, R0, R9 ;  /* 0x00000009000a7220 */ /* 0x004fc80000400000 */
[----:B------:R-:W-:-:S04]  /*0190*/  FMUL R6, R10, 0.63661974668502807617 ;  /* 0x3f22f9830a067820 */ /* 0x000fc80000400000 */
[----:B------:R-:W0:Y:S01]  /*01a0*/  F2I.FTZ.NTZ R13, R6 ;  /* 0x00000006000d7305 */ /* 0x000e220000213100 */
[----:B------:R-:W-:-:S05]  /*01b0*/  FADD.FTZ R14, |R10|, -RZ ;  /* 0x800000ff0a0e7221 */ /* 0x000fca0000010200 */
[----:B------:R-:W-:Y:S02]  /*01c0*/  FSETP.GE.AND P0, PT, R14, 105615, PT ;  /* 0x47ce47800e00780b */ /* 0x000fe40003f06000 */
[----:B0-----:R-:W-:-:S05]  /*01d0*/  I2FP.F32.S32 R7, R13 ;  /* 0x0000000d00077245 */ /* 0x001fca0000201400 */
[----:B------:R-:W-:Y:S01]  /*01e0*/  FFMA.FTZ R12, R7, -1.5707962512969970703, R10 ;  /* 0xbfc90fda070c7823 */ /* 0x000fe2000001000a */
[----:B------:R-:W-:-:S03]  /*01f0*/  FADD R11, R0, 9.9999997171806853657e-10 ;  /* 0x3089705f000b7421 */ /* 0x000fc60000000000 */
[----:B------:R-:W-:-:S04]  /*0200*/  FFMA.FTZ R12, R7, -7.5497894158615963534e-08, R12 ;  /* 0xb3a22168070c7823 */ /* 0x000fc8000001000c */
[----:B------:R-:W-:Y:S01]  /*0210*/  FFMA.FTZ R0, R7, -5.3903029534742383927e-15, R12 ;  /* 0xa7c234c507007823 */ /* 0x000fe2000001000c */
[----:B------:R-:W-:Y:S06]  /*0220*/  @!P0 BRA `(.L_x_1) ;  /* 0x0000000000f08947 */ /* 0x000fec0003800000 */
[----:B------:R-:W-:-:S13]  /*0230*/  FSETP.NEU.AND P0, PT, R14, +INF , PT ;  /* 0x7f8000000e00780b */ /* 0x000fda0003f0d000 */
[----:B------:R-:W-:Y:S01]  /*0240*/  @!P0 FMUL.FTZ R0, RZ, R10 ;  /* 0x0000000aff008220 */ /* 0x000fe20000410000 */
[----:B------:R-:W-:Y:S01]  /*0250*/  @!P0 MOV R13, RZ ;  /* 0x000000ff000d8202 */ /* 0x000fe20000000f00 */
[----:B------:R-:W-:Y:S06]  /*0260*/  @!P0 BRA `(.L_x_1) ;  /* 0x0000000000e08947 */ /* 0x000fec0003800000 */
[----:B------:R-:W-:Y:S01]  /*0270*/  SHF.R.U32.HI R15, RZ, 0x17, R10 ;  /* 0x00000017ff0f7819 */ /* 0x000fe2000001160a */
[----:B------:R-:W-:Y:S01]  /*0280*/  IMAD.SHL.U32 R3, R10, 0x100, RZ ;  /* 0x000001000a037824 */ /* 0x000fe200078e00ff */
[----:B------:R-:W-:Y:S01]  /*0290*/  HFMA2.MMA R14, -RZ, RZ, 0, 0 ;  /* 0x00000000ff0e7435 */ /* 0x000fe200000001ff */
[----:B------:R-:W-:Y:S01]  /*02a0*/  IMAD.MOV.U32 R0, RZ, RZ, RZ ;  /* 0x000000ffff007224 */ /* 0x000fe200078e00ff */
[----:B------:R-:W-:Y:S01]  /*02b0*/  LOP3.LUT R2, R15, 0xe0, RZ, 0xc0, !PT ;  /* 0x000000e00f027812 */ /* 0x000fe200078ec0ff */
[----:B------:R-:W-:Y:S01]  /*02c0*/  IMAD.MOV.U32 R5, RZ, RZ, RZ ;  /* 0x000000ffff057224 */ /* 0x000fe200078e00ff */
[----:B------:R-:W-:Y:S01]  /*02d0*/  LOP3.LUT R3, R3, 0x80000000, RZ, 0xfc, !PT ;  /* 0x8000000003037812 */ /* 0x000fe200078efcff */
[----:B------:R-:W-:Y:S02]  /*02e0*/  ULDC.64 UR6, c[0x4][0x8] ;  /* 0x0100020000067ab9 */ /* 0x000fe40000000a00 */
[----:B------:R-:W-:Y:S02]  /*02f0*/  VIADD R4, R2, 0xffffff80 ;  /* 0xffffff8002047836 */ /* 0x000fe40000000000 */
[----:B------:R-:W-:-:S03]  /*0300*/  IMAD.MOV.U32 R2, RZ, RZ, R1 ;  /* 0x000000ffff027224 */ /* 0x000fc600078e0001 */
[----:B------:R-:W-:-:S07]  /*0310*/  SHF.R.U32.HI R4, RZ, 0x5, R4 ;  /* 0x00000005ff047819 */ /* 0x000fce0000011604 */
.L_x_2:
[----:B------:R-:W-:-:S04]  /*0320*/  IADD3 R12, P0, R5, UR6, RZ ;  /* 0x00000006050c7c10 */ /* 0x000fc8000ff1e0ff */
[----:B------:R-:W-:-:S06]  /*0330*/  IADD3.X R13, R14, UR7, RZ, P0, !PT ;  /* 0x000000070e0d7c10 */ /* 0x000fcc00087fe4ff */
[----:B------:R-:W2:Y:S01]  /*0340*/  LDG.E.CONSTANT R13, desc[UR4][R12.64] ;  /* 0x000000040c0d7981 */ /* 0x000ea2000c1e9900 */
[----:B------:R-:W-:Y:S01]  /*0350*/  IADD3 R5, P2, R5, 0x4, RZ ;  /* 0x0000000405057810 */ /* 0x000fe20007f5e0ff */
[----:B------:R-:W-:Y:S02]  /*0360*/  IMAD.MOV.U32 R6, RZ, RZ, R0 ;  /* 0x000000ffff067224 */ /* 0x000fe400078e0000 */
[----:B------:R-:W-:Y:S01]  /*0370*/  IMAD.MOV.U32 R7, RZ, RZ, RZ ;  /* 0x000000ffff077224 */ /* 0x000fe200078e00ff */
[----:B------:R-:W-:Y:S01]  /*0380*/  ISETP.NE.U32.AND P0, PT, R5, 0x18, PT ;  /* 0x000000180500780c */ /* 0x000fe20003f05070 */
[----:B------:R-:W-:-:S05]  /*0390*/  IMAD.X R14, RZ, RZ, R14, P2 ;  /* 0x000000ffff0e7224 */ /* 0x000fca00010e060e */
[----:B------:R-:W-:Y:S01]  /*03a0*/  ISETP.NE.AND.EX P0, PT, R14, RZ, PT, P0 ;  /* 0x000000ff0e00720c */ /* 0x000fe20003f05300 */
[----:B--2---:R-:W-:-:S05]  /*03b0*/  IMAD.WIDE.U32 R6, R3, R13, R6 ;  /* 0x0000000d03067225 */ /* 0x004fca00078e0006 */
[----:B------:R0:W-:Y:S01]  /*03c0*/  STL [R2], R6 ;  /* 0x0000000602007387 */ /* 0x0001e20000100800 */
[----:B------:R-:W-:Y:S01]  /*03d0*/  MOV R0, R7 ;  /* 0x0000000700007202 */ /* 0x000fe20000000f00 */
[----:B0-----:R-:W-:-:S05]  /*03e0*/  VIADD R2, R2, 0x4 ;  /* 0x0000000402027836 */ /* 0x001fca0000000000 */
[----:B------:R-:W-:Y:S05]  /*03f0*/  @P0 BRA `(.L_x_2) ;  /* 0xfffffffc00c80947 */ /* 0x000fea000383ffff */
[----:B------:R-:W-:Y:S01]  /*0400*/  LOP3.LUT P0, R6, R15, 0x1f, RZ, 0xc0, !PT ;  /* 0x0000001f0f067812 */ /* 0x000fe2000780c0ff */
[----:B------:R-:W-:Y:S01]  /*0410*/  IMAD R12, R4, -0x4, R1 ;  /* 0xfffffffc040c7824 */ /* 0x000fe200078e0201 */
[----:B------:R0:W-:Y:S04]  /*0420*/  STL [R1+0x18], R0 ;  /* 0x0000180001007387 */ /* 0x0001e80000100800 */
[----:B------:R-:W2:Y:S04]  /*0430*/  LDL R2, [R12+0x18] ;  /* 0x000018000c027983 */ /* 0x000ea80000100800 */
[----:B------:R-:W3:Y:S04]  /*0440*/  LDL R3, [R12+0x14] ;  /* 0x000014000c037983 */ /* 0x000ee80000100800 */
[----:B------:R-:W4:Y:S01]  /*0450*/  @P0 LDL R7, [R12+0x10] ;  /* 0x000010000c070983 */ /* 0x000f220000100800 */
[----:B------:R-:W-:Y:S01]  /*0460*/  @P0 IADD3 R4, -R6, 0x20, RZ ;  /* 0x0000002006040810 */ /* 0x000fe20007ffe1ff */
[----:B------:R-:W-:Y:S01]  /*0470*/  UMOV UR6, 0x54442d19 ;  /* 0x54442d1900067882 */ /* 0x000fe20000000000 */
[----:B------:R-:W-:Y:S01]  /*0480*/  UMOV UR7, 0x3bf921fb ;  /* 0x3bf921fb00077882 */ /* 0x000fe20000000000 */
[----:B--2---:R-:W-:-:S02]  /*0490*/  @P0 SHF.L.U32 R5, R2, R6, RZ ;  /* 0x0000000602050219 */ /* 0x004fc400000006ff */
[----:B---3--:R-:W-:Y:S02]  /*04a0*/  @P0 SHF.L.U32 R6, R3, R6, RZ ;  /* 0x0000000603060219 */ /* 0x008fe400000006ff */
[-C--:B----4-:R-:W-:Y:S02]  /*04b0*/  @P0 SHF.R.U32.HI R7, RZ, R4.reuse, R7 ;  /* 0x00000004ff070219 */ /* 0x090fe40000011607 */
[----:B------:R-:W-:-:S03]  /*04c0*/  @P0 SHF.R.U32.HI R4, RZ, R4, R3 ;  /* 0x00000004ff040219 */ /* 0x000fc60000011603 */
[----:B------:R-:W-:Y:S02]  /*04d0*/  @P0 IMAD.IADD R3, R6, 0x1, R7 ;  /* 0x0000000106030824 */ /* 0x000fe400078e0207 */
[----:B------:R-:W-:-:S05]  /*04e0*/  @P0 IMAD.IADD R2, R5, 0x1, R4 ;  /* 0x0000000105020824 */ /* 0x000fca00078e0204 */
[C---:B------:R-:W-:Y:S01]  /*04f0*/  SHF.L.W.U32.HI R13, R3.reuse, 0x2, R2 ;  /* 0x00000002030d7819 */ /* 0x040fe20000010e02 */
[----:B------:R-:W-:-:S03]  /*0500*/  IMAD.SHL.U32 R3, R3, 0x4, RZ ;  /* 0x0000000403037824 */ /* 0x000fc600078e00ff */
[----:B0-----:R-:W-:-:S04]  /*0510*/  SHF.R.S32.HI R0, RZ, 0x1f, R13 ;  /* 0x0000001fff007819 */ /* 0x001fc8000001140d */
[C---:B------:R-:W-:Y:S02]  /*0520*/  LOP3.LUT R6, R0.reuse, R3, RZ, 0x3c, !PT ;  /* 0x0000000300067212 */ /* 0x040fe400078e3cff */
[----:B------:R-:W-:-:S04]  /*0530*/  LOP3.LUT R7, R0, R13, RZ, 0x3c, !PT ;  /* 0x0000000d00077212 */ /* 0x000fc800078e3cff */
[----:B------:R-:W0:Y:S01]  /*0540*/  I2F.F64.S64 R4, R6 ;  /* 0x0000000600047312 */ /* 0x000e220000301c00 */
[----:B------:R-:W-:Y:S02]  /*0550*/  ISETP.GE.AND P0, PT, R10, RZ, PT ;  /* 0x000000ff0a00720c */ /* 0x000fe40003f06270 */
[----:B------:R-:W-:Y:S01]  /*0560*/  SHF.R.U32.HI R2, RZ, 0x1e, R2 ;  /* 0x0000001eff027819 */ /* 0x000fe20000011602 */
[----:B0-----:R-:W-:Y:S01]  /*0570*/  DMUL R4, R4, UR6 ;  /* 0x0000000604047c28 */ /* 0x001fe20008000000 */
[C---:B------:R-:W-:Y:S02]  /*0580*/  LOP3.LUT R10, R13.reuse, R10, RZ, 0x3c, !PT ;  /* 0x0000000a0d0a7212 */ /* 0x040fe400078e3cff */
[----:B------:R-:W-:-:S07]  /*0590*/  LEA.HI R13, R13, R2, RZ, 0x1 ;  /* 0x000000020d0d7211 */ /* 0x000fce00078f08ff */
[----:B------:R-:W0:Y:S01]  /*05a0*/  F2F.F32.F64 R4, R4 ;  /* 0x0000000400047310 */ /* 0x000e220000301000 */
[----:B------:R-:W-:Y:S02]  /*05b0*/  IADD3 R0, -R13, RZ, RZ ;  /* 0x000000ff0d007210 */ /* 0x000fe40007ffe1ff */
[----:B------:R-:W-:-:S03]  /*05c0*/  ISETP.GE.AND P2, PT, R10, RZ, PT ;  /* 0x000000ff0a00720c */ /* 0x000fc60003f46270 */
[----:B------:R-:W-:Y:S01]  /*05d0*/  @!P0 IMAD.MOV.U32 R13, RZ, RZ, R0 ;  /* 0x000000ffff0d8224 */ /* 0x000fe200078e0000 */
[----:B0-----:R-:W-:-:S09]  /*05e0*/  FSEL R0, -R4, R4, !P2 ;  /* 0x0000000404007208 */ /* 0x001fd20005000100 */
.L_x_1:
[----:B------:R-:W-:Y:S05]  /*05f0*/  BSYNC B0 ;  /* 0x0000000000007941 */ /* 0x000fea0003800000 */
.L_x_0:
[----:B------:R-:W-:Y:S01]  /*0600*/  LOP3.LUT R2, R13, 0x1, RZ, 0xc0, !PT ;  /* 0x000000010d027812 */ /* 0x000fe200078ec0ff */
[----:B------:R-:W-:Y:S01]  /*0610*/  FMUL.FTZ R5, R0, R0 ;  /* 0x0000000000057220 */ /* 0x000fe20000410000 */
[C---:B------:R-:W-:Y:S01]  /*0620*/  FSETP.GT.AND P0, PT, |R11|.reuse, 8.50705917302346158658e+37, PT ;  /* 0x7e8000000b00780b */ /* 0x040fe20003f04200 */
[----:B------:R-:W-:Y:S01]  /*0630*/  IMAD.MOV.U32 R3, RZ, RZ, 0x3c0885e4 ;  /* 0x3c0885e4ff037424 */ /* 0x000fe200078e00ff */
[----:B------:R-:W-:Y:S01]  /*0640*/  ISETP.NE.U32.AND P3, PT, R2, 0x1, PT ;  /* 0x000000010200780c */ /* 0x000fe20003f65070 */
[----:B------:R-:W-:Y:S01]  /*0650*/  IMAD.MOV.U32 R2, RZ, RZ, -0x46b2bead ;  /* 0xb94d4153ff027424 */ /* 0x000fe200078e00ff */
[----:B------:R-:W-:Y:S01]  /*0660*/  FSETP.GEU.AND P2, PT, |R11|, 1.175494350822287508e-38, PT ;  /* 0x008000000b00780b */ /* 0x000fe20003f4e200 */
[----:B------:R-:W-:Y:S01]  /*0670*/  ULDC.64 UR6, c[0x0][0x220] ;  /* 0x0000880000067ab9 */ /* 0x000fe20000000a00 */
[----:B------:R-:W-:Y:S02]  /*0680*/  LOP3.LUT P4, RZ, R13, 0x2, RZ, 0xc0, !PT ;  /* 0x000000020dff7812 */ /* 0x000fe4000788c0ff */
[----:B------:R-:W-:-:S05]  /*0690*/  FSEL R0, R0, 1, P3 ;  /* 0x3f80000000007808 */ /* 0x000fca0001800000 */
[----:B------:R-:W-:Y:S02]  /*06a0*/  @P0 FMUL R11, R11, 0.25 ;  /* 0x3e8000000b0b0820 */ /* 0x000fe40000400000 */
[----:B------:R-:W-:Y:S01]  /*06b0*/  @!P3 IMAD.MOV.U32 R4, RZ, RZ, 0x37cbac00 ;  /* 0x37cbac00ff04b424 */ /* 0x000fe200078e00ff */
[----:B------:R-:W-:Y:S01]  /*06c0*/  @!P3 MOV R3, 0x3d2aaabb ;  /* 0x3d2aaabb0003b802 */ /* 0x000fe20000000f00 */
[----:B------:R-:W-:Y:S02]  /*06d0*/  @!P2 FMUL R11, R11, 16777216 ;  /* 0x4b8000000b0ba820 */ /* 0x000fe40000400000 */
[C---:B------:R-:W-:Y:S01]  /*06e0*/  @!P3 FFMA.FTZ R2, R5.reuse, R4, -0.0013887860113754868507 ;  /* 0xbab607ed0502b423 */ /* 0x040fe20000010004 */
[----:B------:R-:W-:Y:S02]  /*06f0*/  IMAD.MOV.U32 R4, RZ, RZ, -0x41d55558 ;  /* 0xbe2aaaa8ff047424 */ /* 0x000fe400078e00ff */
[----:B------:R-:W-:Y:S02]  /*0700*/  @!P3 IMAD.MOV.U32 R4, RZ, RZ, -0x41000001 ;  /* 0xbeffffffff04b424 */ /* 0x000fe400078e00ff */
[----:B------:R-:W-:Y:S01]  /*0710*/  FFMA.FTZ R3, R5, R2, R3 ;  /* 0x0000000205037223 */ /* 0x000fe20000010003 */
[----:B------:R-:W0:Y:S01]  /*0720*/  MUFU.RCP R11, R11 ;  /* 0x0000000b000b7308 */ /* 0x000e220000001000 */
[----:B------:R-:W-:-:S02]  /*0730*/  IMAD.MOV.U32 R2, RZ, RZ, 0x3e800000 ;  /* 0x3e800000ff027424 */ /* 0x000fc400078e00ff */
[C---:B------:R-:W-:Y:S01]  /*0740*/  FFMA.FTZ R3, R5.reuse, R3, R4 ;  /* 0x0000000305037223 */ /* 0x040fe20000010004 */
[----:B------:R-:W-:Y:S02]  /*0750*/  FFMA.FTZ R5, R5, R0, RZ ;  /* 0x0000000005057223 */ /* 0x000fe400000100ff */
[----:B------:R-:W-:Y:S02]  /*0760*/  FSEL R2, R2, 1, P0 ;  /* 0x3f80000002027808 */ /* 0x000fe40000000000 */
[----:B------:R-:W-:Y:S01]  /*0770*/  FFMA.FTZ R0, R5, R3, R0 ;  /* 0x0000000305007223 */ /* 0x000fe20000010000 */
[----:B------:R-:W-:Y:S02]  /*0780*/  SHF.R.S32.HI R3, RZ, 0x1f, R8 ;  /* 0x0000001fff037819 */ /* 0x000fe40000011408 */
[----:B------:R-:W-:Y:S01]  /*0790*/  @!P2 FMUL R2, R2, 16777216 ;  /* 0x4b8000000202a820 */ /* 0x000fe20000400000 */
[----:B------:R-:W-:-:S03]  /*07a0*/  @P4 FFMA.FTZ R0, R0, -1, RZ ;  /* 0xbf80000000004823 */ /* 0x000fc600000100ff */
[----:B0-----:R-:W-:Y:S01]  /*07b0*/  FMUL R4, R11, R2 ;  /* 0x000000020b047220 */ /* 0x001fe20000400000 */
[----:B------:R-:W-:Y:S01]  /*07c0*/  LEA R2, P0, R8, UR6, 0x2 ;  /* 0x0000000608027c11 */ /* 0x000fe2000f8010ff */
[----:B------:R-:W-:-:S03]  /*07d0*/  FMUL R0, R0, R0 ;  /* 0x0000000000007220 */ /* 0x000fc60000400000 */
[----:B------:R-:W-:Y:S01]  /*07e0*/  LEA.HI.X R3, R8, UR7, R3, 0x2, P0 ;  /* 0x0000000708037c11 */ /* 0x000fe200080f1403 */
[----:B------:R-:W-:Y:S01]  /*07f0*/  FFMA R9, R4, R0, R9 ;  /* 0x0000000004097223 */ /* 0x000fe20000000009 */
[----:B------:R-:W-:Y:S07]  /*0800*/  @P1 EXIT ;  /* 0x000000000000194d */ /* 0x000fee0003800000 */
[----:B------:R-:W-:Y:S01]  /*0810*/  STG.E desc[UR4][R2.64], R9 ;  /* 0x0000000902007986 */ /* 0x000fe2000c101904 */
[----:B------:R-:W-:Y:S05]  /*0820*/  EXIT ;  /* 0x000000000000794d */ /* 0x000fea0003800000 */
.L_x_3:
[----:B------:R-:W-:-:S00]  /*0830*/  BRA `(.L_x_3) ;  /* 0xfffffffc00fc7947 */ /* 0x000fc0000383ffff */
[----:B------:R-:W-:-:S00]  /*0840*/  NOP ;  /* 0x0000000000007918 */ /* 0x000fc00000000000 */
        /* <DEDUP_REMOVED lines=11> */
.L_x_4:


//--------------------- .nv.global.init           --------------------------
	.section	.nv.global.init,"aw",@progbits
	.align	4
.nv.global.init:
	.type		__cudart_i2opi_f,@object
	.size		__cudart_i2opi_f,(_$_str - __cudart_i2opi_f)
__cudart_i2opi_f:
        /*0000*/ 	.byte	0x41, 0x90, 0x43, 0x3c, 0x99, 0x95, 0x62, 0xdb, 0xc0, 0xdd, 0x34, 0xf5, 0xd1, 0x57, 0x27, 0xfc
        /*0010*/ 	.byte	0x29, 0x15, 0x44, 0x4e, 0x6e, 0x83, 0xf9, 0xa2
	.type		_$_str,@object
	.size		_$_str,(.L_0 - _$_str)
_$_str:
        /*0018*/ 	.byte	0x5f, 0x5f, 0x43, 0x55, 0x44, 0x41, 0x5f, 0x46, 0x54, 0x5a, 0x00
.L_0:


//--------------------- .nv.constant0.triton_poi_fused_add_mul_pow_reciprocal_sin_0 --------------------------
	.section	.nv.constant0.triton_poi_fused_add_mul_pow_reciprocal_sin_0,"a",@progbits
	.sectionflags	@""
	.align	4
.nv.constant0.triton_poi_fused_add_mul_pow_reciprocal_sin_0:
	.zero		556
